//
// Generated by NVIDIA NVVM Compiler
//
// Compiler Build ID: CL-36424714
// Cuda compilation tools, release 13.0, V13.0.88
// Based on NVVM 20.0.0
//

.version 9.0
.target sm_100
.address_size 64

	// .globl	_Z13conv2d_globalPfS_S_

.visible .entry _Z13conv2d_globalPfS_S_(
	.param .u64 .ptr .align 1 _Z13conv2d_globalPfS_S__param_0,
	.param .u64 .ptr .align 1 _Z13conv2d_globalPfS_S__param_1,
	.param .u64 .ptr .align 1 _Z13conv2d_globalPfS_S__param_2
)
{
	.reg .pred 	%p<4>;
	.reg .b32 	%r<11>;
	.reg .b32 	%f<244>;
	.reg .b64 	%rd<14>;

	mov.u32 	%r3, %ctaid.y;
	mov.u32 	%r4, %ntid.y;
	mov.u32 	%r5, %tid.y;
	mad.lo.s32 	%r1, %r3, %r4, %r5;
	mov.u32 	%r6, %ctaid.x;
	mov.u32 	%r7, %ntid.x;
	mov.u32 	%r8, %tid.x;
	mad.lo.s32 	%r2, %r6, %r7, %r8;
	setp.gt.u32 	%p1, %r1, 2;
	setp.gt.s32 	%p2, %r2, 2;
	or.pred  	%p3, %p1, %p2;
	@%p3 bra 	$L__BB0_2;
	ld.param.u64 	%rd13, [_Z13conv2d_globalPfS_S__param_2];
	ld.param.u64 	%rd12, [_Z13conv2d_globalPfS_S__param_1];
	ld.param.u64 	%rd11, [_Z13conv2d_globalPfS_S__param_0];
	cvta.to.global.u64 	%rd4, %rd12;
	cvta.to.global.u64 	%rd5, %rd11;
	cvta.to.global.u64 	%rd6, %rd13;
	mad.lo.s32 	%r9, %r1, 3, %r2;
	mul.lo.s32 	%r10, %r9, 27;
	mul.wide.s32 	%rd7, %r10, 4;
	add.s64 	%rd8, %rd5, %rd7;
	ld.global.f32 	%f1, [%rd8];
	ld.global.f32 	%f2, [%rd4];
	fma.rn.f32 	%f3, %f1, %f2, 0f00000000;
	ld.global.f32 	%f4, [%rd8+4];
	ld.global.f32 	%f5, [%rd4+4];
	fma.rn.f32 	%f6, %f4, %f5, %f3;
	ld.global.f32 	%f7, [%rd8+8];
	ld.global.f32 	%f8, [%rd4+8];
	fma.rn.f32 	%f9, %f7, %f8, %f6;
	ld.global.f32 	%f10, [%rd8+12];
	ld.global.f32 	%f11, [%rd4+12];
	fma.rn.f32 	%f12, %f10, %f11, %f9;
	ld.global.f32 	%f13, [%rd8+16];
	ld.global.f32 	%f14, [%rd4+16];
	fma.rn.f32 	%f15, %f13, %f14, %f12;
	ld.global.f32 	%f16, [%rd8+20];
	ld.global.f32 	%f17, [%rd4+20];
	fma.rn.f32 	%f18, %f16, %f17, %f15;
	ld.global.f32 	%f19, [%rd8+24];
	ld.global.f32 	%f20, [%rd4+24];
	fma.rn.f32 	%f21, %f19, %f20, %f18;
	ld.global.f32 	%f22, [%rd8+28];
	ld.global.f32 	%f23, [%rd4+28];
	fma.rn.f32 	%f24, %f22, %f23, %f21;
	ld.global.f32 	%f25, [%rd8+32];
	ld.global.f32 	%f26, [%rd4+32];
	fma.rn.f32 	%f27, %f25, %f26, %f24;
	ld.global.f32 	%f28, [%rd8+36];
	ld.global.f32 	%f29, [%rd4+36];
	fma.rn.f32 	%f30, %f28, %f29, %f27;
	ld.global.f32 	%f31, [%rd8+40];
	ld.global.f32 	%f32, [%rd4+40];
	fma.rn.f32 	%f33, %f31, %f32, %f30;
	ld.global.f32 	%f34, [%rd8+44];
	ld.global.f32 	%f35, [%rd4+44];
	fma.rn.f32 	%f36, %f34, %f35, %f33;
	ld.global.f32 	%f37, [%rd8+48];
	ld.global.f32 	%f38, [%rd4+48];
	fma.rn.f32 	%f39, %f37, %f38, %f36;
	ld.global.f32 	%f40, [%rd8+52];
	ld.global.f32 	%f41, [%rd4+52];
	fma.rn.f32 	%f42, %f40, %f41, %f39;
	ld.global.f32 	%f43, [%rd8+56];
	ld.global.f32 	%f44, [%rd4+56];
	fma.rn.f32 	%f45, %f43, %f44, %f42;
	ld.global.f32 	%f46, [%rd8+60];
	ld.global.f32 	%f47, [%rd4+60];
	fma.rn.f32 	%f48, %f46, %f47, %f45;
	ld.global.f32 	%f49, [%rd8+64];
	ld.global.f32 	%f50, [%rd4+64];
	fma.rn.f32 	%f51, %f49, %f50, %f48;
	ld.global.f32 	%f52, [%rd8+68];
	ld.global.f32 	%f53, [%rd4+68];
	fma.rn.f32 	%f54, %f52, %f53, %f51;
	ld.global.f32 	%f55, [%rd8+72];
	ld.global.f32 	%f56, [%rd4+72];
	fma.rn.f32 	%f57, %f55, %f56, %f54;
	ld.global.f32 	%f58, [%rd8+76];
	ld.global.f32 	%f59, [%rd4+76];
	fma.rn.f32 	%f60, %f58, %f59, %f57;
	ld.global.f32 	%f61, [%rd8+80];
	ld.global.f32 	%f62, [%rd4+80];
	fma.rn.f32 	%f63, %f61, %f62, %f60;
	ld.global.f32 	%f64, [%rd8+84];
	ld.global.f32 	%f65, [%rd4+84];
	fma.rn.f32 	%f66, %f64, %f65, %f63;
	ld.global.f32 	%f67, [%rd8+88];
	ld.global.f32 	%f68, [%rd4+88];
	fma.rn.f32 	%f69, %f67, %f68, %f66;
	ld.global.f32 	%f70, [%rd8+92];
	ld.global.f32 	%f71, [%rd4+92];
	fma.rn.f32 	%f72, %f70, %f71, %f69;
	ld.global.f32 	%f73, [%rd8+96];
	ld.global.f32 	%f74, [%rd4+96];
	fma.rn.f32 	%f75, %f73, %f74, %f72;
	ld.global.f32 	%f76, [%rd8+100];
	ld.global.f32 	%f77, [%rd4+100];
	fma.rn.f32 	%f78, %f76, %f77, %f75;
	ld.global.f32 	%f79, [%rd8+104];
	ld.global.f32 	%f80, [%rd4+104];
	fma.rn.f32 	%f81, %f79, %f80, %f78;
	mul.wide.s32 	%rd9, %r9, 4;
	add.s64 	%rd10, %rd6, %rd9;
	st.global.f32 	[%rd10], %f81;
	ld.global.f32 	%f82, [%rd8];
	ld.global.f32 	%f83, [%rd4+108];
	fma.rn.f32 	%f84, %f82, %f83, 0f00000000;
	ld.global.f32 	%f85, [%rd8+4];
	ld.global.f32 	%f86, [%rd4+112];
	fma.rn.f32 	%f87, %f85, %f86, %f84;
	ld.global.f32 	%f88, [%rd8+8];
	ld.global.f32 	%f89, [%rd4+116];
	fma.rn.f32 	%f90, %f88, %f89, %f87;
	ld.global.f32 	%f91, [%rd8+12];
	ld.global.f32 	%f92, [%rd4+120];
	fma.rn.f32 	%f93, %f91, %f92, %f90;
	ld.global.f32 	%f94, [%rd8+16];
	ld.global.f32 	%f95, [%rd4+124];
	fma.rn.f32 	%f96, %f94, %f95, %f93;
	ld.global.f32 	%f97, [%rd8+20];
	ld.global.f32 	%f98, [%rd4+128];
	fma.rn.f32 	%f99, %f97, %f98, %f96;
	ld.global.f32 	%f100, [%rd8+24];
	ld.global.f32 	%f101, [%rd4+132];
	fma.rn.f32 	%f102, %f100, %f101, %f99;
	ld.global.f32 	%f103, [%rd8+28];
	ld.global.f32 	%f104, [%rd4+136];
	fma.rn.f32 	%f105, %f103, %f104, %f102;
	ld.global.f32 	%f106, [%rd8+32];
	ld.global.f32 	%f107, [%rd4+140];
	fma.rn.f32 	%f108, %f106, %f107, %f105;
	ld.global.f32 	%f109, [%rd8+36];
	ld.global.f32 	%f110, [%rd4+144];
	fma.rn.f32 	%f111, %f109, %f110, %f108;
	ld.global.f32 	%f112, [%rd8+40];
	ld.global.f32 	%f113, [%rd4+148];
	fma.rn.f32 	%f114, %f112, %f113, %f111;
	ld.global.f32 	%f115, [%rd8+44];
	ld.global.f32 	%f116, [%rd4+152];
	fma.rn.f32 	%f117, %f115, %f116, %f114;
	ld.global.f32 	%f118, [%rd8+48];
	ld.global.f32 	%f119, [%rd4+156];
	fma.rn.f32 	%f120, %f118, %f119, %f117;
	ld.global.f32 	%f121, [%rd8+52];
	ld.global.f32 	%f122, [%rd4+160];
	fma.rn.f32 	%f123, %f121, %f122, %f120;
	ld.global.f32 	%f124, [%rd8+56];
	ld.global.f32 	%f125, [%rd4+164];
	fma.rn.f32 	%f126, %f124, %f125, %f123;
	ld.global.f32 	%f127, [%rd8+60];
	ld.global.f32 	%f128, [%rd4+168];
	fma.rn.f32 	%f129, %f127, %f128, %f126;
	ld.global.f32 	%f130, [%rd8+64];
	ld.global.f32 	%f131, [%rd4+172];
	fma.rn.f32 	%f132, %f130, %f131, %f129;
	ld.global.f32 	%f133, [%rd8+68];
	ld.global.f32 	%f134, [%rd4+176];
	fma.rn.f32 	%f135, %f133, %f134, %f132;
	ld.global.f32 	%f136, [%rd8+72];
	ld.global.f32 	%f137, [%rd4+180];
	fma.rn.f32 	%f138, %f136, %f137, %f135;
	ld.global.f32 	%f139, [%rd8+76];
	ld.global.f32 	%f140, [%rd4+184];
	fma.rn.f32 	%f141, %f139, %f140, %f138;
	ld.global.f32 	%f142, [%rd8+80];
	ld.global.f32 	%f143, [%rd4+188];
	fma.rn.f32 	%f144, %f142, %f143, %f141;
	ld.global.f32 	%f145, [%rd8+84];
	ld.global.f32 	%f146, [%rd4+192];
	fma.rn.f32 	%f147, %f145, %f146, %f144;
	ld.global.f32 	%f148, [%rd8+88];
	ld.global.f32 	%f149, [%rd4+196];
	fma.rn.f32 	%f150, %f148, %f149, %f147;
	ld.global.f32 	%f151, [%rd8+92];
	ld.global.f32 	%f152, [%rd4+200];
	fma.rn.f32 	%f153, %f151, %f152, %f150;
	ld.global.f32 	%f154, [%rd8+96];
	ld.global.f32 	%f155, [%rd4+204];
	fma.rn.f32 	%f156, %f154, %f155, %f153;
	ld.global.f32 	%f157, [%rd8+100];
	ld.global.f32 	%f158, [%rd4+208];
	fma.rn.f32 	%f159, %f157, %f158, %f156;
	ld.global.f32 	%f160, [%rd8+104];
	ld.global.f32 	%f161, [%rd4+212];
	fma.rn.f32 	%f162, %f160, %f161, %f159;
	st.global.f32 	[%rd10+36], %f162;
	ld.global.f32 	%f163, [%rd8];
	ld.global.f32 	%f164, [%rd4+216];
	fma.rn.f32 	%f165, %f163, %f164, 0f00000000;
	ld.global.f32 	%f166, [%rd8+4];
	ld.global.f32 	%f167, [%rd4+220];
	fma.rn.f32 	%f168, %f166, %f167, %f165;
	ld.global.f32 	%f169, [%rd8+8];
	ld.global.f32 	%f170, [%rd4+224];
	fma.rn.f32 	%f171, %f169, %f170, %f168;
	ld.global.f32 	%f172, [%rd8+12];
	ld.global.f32 	%f173, [%rd4+228];
	fma.rn.f32 	%f174, %f172, %f173, %f171;
	ld.global.f32 	%f175, [%rd8+16];
	ld.global.f32 	%f176, [%rd4+232];
	fma.rn.f32 	%f177, %f175, %f176, %f174;
	ld.global.f32 	%f178, [%rd8+20];
	ld.global.f32 	%f179, [%rd4+236];
	fma.rn.f32 	%f180, %f178, %f179, %f177;
	ld.global.f32 	%f181, [%rd8+24];
	ld.global.f32 	%f182, [%rd4+240];
	fma.rn.f32 	%f183, %f181, %f182, %f180;
	ld.global.f32 	%f184, [%rd8+28];
	ld.global.f32 	%f185, [%rd4+244];
	fma.rn.f32 	%f186, %f184, %f185, %f183;
	ld.global.f32 	%f187, [%rd8+32];
	ld.global.f32 	%f188, [%rd4+248];
	fma.rn.f32 	%f189, %f187, %f188, %f186;
	ld.global.f32 	%f190, [%rd8+36];
	ld.global.f32 	%f191, [%rd4+252];
	fma.rn.f32 	%f192, %f190, %f191, %f189;
	ld.global.f32 	%f193, [%rd8+40];
	ld.global.f32 	%f194, [%rd4+256];
	fma.rn.f32 	%f195, %f193, %f194, %f192;
	ld.global.f32 	%f196, [%rd8+44];
	ld.global.f32 	%f197, [%rd4+260];
	fma.rn.f32 	%f198, %f196, %f197, %f195;
	ld.global.f32 	%f199, [%rd8+48];
	ld.global.f32 	%f200, [%rd4+264];
	fma.rn.f32 	%f201, %f199, %f200, %f198;
	ld.global.f32 	%f202, [%rd8+52];
	ld.global.f32 	%f203, [%rd4+268];
	fma.rn.f32 	%f204, %f202, %f203, %f201;
	ld.global.f32 	%f205, [%rd8+56];
	ld.global.f32 	%f206, [%rd4+272];
	fma.rn.f32 	%f207, %f205, %f206, %f204;
	ld.global.f32 	%f208, [%rd8+60];
	ld.global.f32 	%f209, [%rd4+276];
	fma.rn.f32 	%f210, %f208, %f209, %f207;
	ld.global.f32 	%f211, [%rd8+64];
	ld.global.f32 	%f212, [%rd4+280];
	fma.rn.f32 	%f213, %f211, %f212, %f210;
	ld.global.f32 	%f214, [%rd8+68];
	ld.global.f32 	%f215, [%rd4+284];
	fma.rn.f32 	%f216, %f214, %f215, %f213;
	ld.global.f32 	%f217, [%rd8+72];
	ld.global.f32 	%f218, [%rd4+288];
	fma.rn.f32 	%f219, %f217, %f218, %f216;
	ld.global.f32 	%f220, [%rd8+76];
	ld.global.f32 	%f221, [%rd4+292];
	fma.rn.f32 	%f222, %f220, %f221, %f219;
	ld.global.f32 	%f223, [%rd8+80];
	ld.global.f32 	%f224, [%rd4+296];
	fma.rn.f32 	%f225, %f223, %f224, %f222;
	ld.global.f32 	%f226, [%rd8+84];
	ld.global.f32 	%f227, [%rd4+300];
	fma.rn.f32 	%f228, %f226, %f227, %f225;
	ld.global.f32 	%f229, [%rd8+88];
	ld.global.f32 	%f230, [%rd4+304];
	fma.rn.f32 	%f231, %f229, %f230, %f228;
	ld.global.f32 	%f232, [%rd8+92];
	ld.global.f32 	%f233, [%rd4+308];
	fma.rn.f32 	%f234, %f232, %f233, %f231;
	ld.global.f32 	%f235, [%rd8+96];
	ld.global.f32 	%f236, [%rd4+312];
	fma.rn.f32 	%f237, %f235, %f236, %f234;
	ld.global.f32 	%f238, [%rd8+100];
	ld.global.f32 	%f239, [%rd4+316];
	fma.rn.f32 	%f240, %f238, %f239, %f237;
	ld.global.f32 	%f241, [%rd8+104];
	ld.global.f32 	%f242, [%rd4+320];
	fma.rn.f32 	%f243, %f241, %f242, %f240;
	st.global.f32 	[%rd10+72], %f243;
$L__BB0_2:
	ret;

}


// ===== COMPILED SASS (sm_100) =====

	.target	sm_100

	.elftype	@"ET_EXEC"


//--------------------- .note.nv.tkinfo           --------------------------
	.section	.note.nv.tkinfo,"",@"SHT_NOTE"
	.sectionflags	@"SHF_NOTE_NV_TKINFO"
	.tkinfo
        /*0018*/ 	.word	0x00000002
        /*0030*/ 	.string	""
        /*0030*/ 	.string	"ptxas"
        /*0030*/ 	.string	"Cuda compilation tools, release 13.0, V13.0.88"
        /*0030*/ 	.string	"Build cuda_13.0.r13.0/compiler.36424714_0"
        /*0030*/ 	.string	"-arch sm_100 -m 64 "



//--------------------- .note.nv.cuinfo           --------------------------
	.section	.note.nv.cuinfo,"",@"SHT_NOTE"
	.sectionflags	@"SHF_NOTE_NV_CUINFO"
        /*0018*/ 	.short	0x0002
        /*001a*/ 	.short	0x0064
        /*001c*/ 	.short	0x0082
	.zero		2


//--------------------- .nv.info                  --------------------------
	.section	.nv.info,"",@"SHT_CUDA_INFO"
	.align	4


	//----- nvinfo : EIATTR_REGCOUNT
	.align		4
        /*0000*/ 	.byte	0x04, 0x2f
        /*0002*/ 	.short	(.L_1 - .L_0)
	.align		4
.L_0:
        /*0004*/ 	.word	index@(_Z13conv2d_globalPfS_S_)
        /*0008*/ 	.word	0x00000020


	//----- nvinfo : EIATTR_FRAME_SIZE
	.align		4
.L_1:
        /*000c*/ 	.byte	0x04, 0x11
        /*000e*/ 	.short	(.L_3 - .L_2)
	.align		4
.L_2:
        /*0010*/ 	.word	index@(_Z13conv2d_globalPfS_S_)
        /*0014*/ 	.word	0x00000000


	//----- nvinfo : EIATTR_MIN_STACK_SIZE
	.align		4
.L_3:
        /*0018*/ 	.byte	0x04, 0x12
        /*001a*/ 	.short	(.L_5 - .L_4)
	.align		4
.L_4:
        /*001c*/ 	.word	index@(_Z13conv2d_globalPfS_S_)
        /*0020*/ 	.word	0x00000000
.L_5:


//--------------------- .nv.compat                --------------------------
	.section	.nv.compat,"",@"SHT_CUDA_COMPAT_INFO"
	.align	4
        /*0000*/ 	.byte	0x02, 0x09, 0x00, 0x00, 0x02, 0x02, 0x01, 0x00, 0x02, 0x05, 0x05, 0x00, 0x03, 0x07, 0x01, 0x01
        /*0010*/ 	.byte	0x02, 0x03, 0x00, 0x00, 0x02, 0x06, 0x01, 0x00, 0x04, 0x0b, 0x08, 0x00, 0x09, 0x00, 0x00, 0x00
        /*0020*/ 	.byte	0x00, 0x00, 0x00, 0x00


//--------------------- .nv.info._Z13conv2d_globalPfS_S_ --------------------------
	.section	.nv.info._Z13conv2d_globalPfS_S_,"",@"SHT_CUDA_INFO"
	.sectionflags	@""
	.align	4


	//----- nvinfo : EIATTR_CUDA_API_VERSION
	.align		4
        /*0000*/ 	.byte	0x04, 0x37
        /*0002*/ 	.short	(.L_7 - .L_6)
.L_6:
        /*0004*/ 	.word	0x00000082


	//----- nvinfo : EIATTR_KPARAM_INFO
	.align		4
.L_7:
        /*0008*/ 	.byte	0x04, 0x17
        /*000a*/ 	.short	(.L_9 - .L_8)
.L_8:
        /*000c*/ 	.word	0x00000000
        /*0010*/ 	.short	0x0002
        /*0012*/ 	.short	0x0010
        /*0014*/ 	.byte	0x00, 0xf5, 0x21, 0x00


	//----- nvinfo : EIATTR_KPARAM_INFO
	.align		4
.L_9:
        /*0018*/ 	.byte	0x04, 0x17
        /*001a*/ 	.short	(.L_11 - .L_10)
.L_10:
        /*001c*/ 	.word	0x00000000
        /*0020*/ 	.short	0x0001
        /*0022*/ 	.short	0x0008
        /*0024*/ 	.byte	0x00, 0xf5, 0x21, 0x00


	//----- nvinfo : EIATTR_KPARAM_INFO
	.align		4
.L_11:
        /*0028*/ 	.byte	0x04, 0x17
        /*002a*/ 	.short	(.L_13 - .L_12)
.L_12:
        /*002c*/ 	.word	0x00000000
        /*0030*/ 	.short	0x0000
        /*0032*/ 	.short	0x0000
        /*0034*/ 	.byte	0x00, 0xf5, 0x21, 0x00


	//----- nvinfo : EIATTR_SPARSE_MMA_MASK
	.align		4
.L_13:
        /*0038*/ 	.byte	0x03, 0x50
        /*003a*/ 	.short	0x0000


	//----- nvinfo : EIATTR_MAXREG_COUNT
	.align		4
        /*003c*/ 	.byte	0x03, 0x1b
        /*003e*/ 	.short	0x00ff


	//----- nvinfo : EIATTR_MERCURY_ISA_VERSION
	.align		4
        /*0040*/ 	.byte	0x03, 0x5f
        /*0042*/ 	.short	0x0101


	//----- nvinfo : EIATTR_VRC_CTA_INIT_COUNT
	.align		4
        /*0044*/ 	.byte	0x02, 0x4a
	.zero		1
	.zero		1


	//----- nvinfo : EIATTR_EXIT_INSTR_OFFSETS
	.align		4
        /*0048*/ 	.byte	0x04, 0x1c
        /*004a*/ 	.short	(.L_15 - .L_14)


	//   ....[0]....
.L_14:
        /*004c*/ 	.word	0x000000b0


	//   ....[1]....
        /*0050*/ 	.word	0x000010a0


	//----- nvinfo : EIATTR_CBANK_PARAM_SIZE
	.align		4
.L_15:
        /*0054*/ 	.byte	0x03, 0x19
        /*0056*/ 	.short	0x0018


	//----- nvinfo : EIATTR_PARAM_CBANK
	.align		4
        /*0058*/ 	.byte	0x04, 0x0a
        /*005a*/ 	.short	(.L_17 - .L_16)
	.align		4
.L_16:
        /*005c*/ 	.word	index@(.nv.constant0._Z13conv2d_globalPfS_S_)
        /*0060*/ 	.short	0x0380
        /*0062*/ 	.short	0x0018


	//----- nvinfo : EIATTR_SW_WAR
	.align		4
.L_17:
        /*0064*/ 	.byte	0x04, 0x36
        /*0066*/ 	.short	(.L_19 - .L_18)
.L_18:
        /*0068*/ 	.word	0x00000008
.L_19:


//--------------------- .nv.callgraph             --------------------------
	.section	.nv.callgraph,"",@"SHT_CUDA_CALLGRAPH"
	.align	4
	.sectionentsize	8
	.align		4
        /*0000*/ 	.word	0x00000000
	.align		4
        /*0004*/ 	.word	0xffffffff
	.align		4
        /*0008*/ 	.word	0x00000000
	.align		4
        /*000c*/ 	.word	0xfffffffe
	.align		4
        /*0010*/ 	.word	0x00000000
	.align		4
        /*0014*/ 	.word	0xfffffffd
	.align		4
        /*0018*/ 	.word	0x00000000
	.align		4
        /*001c*/ 	.word	0xfffffffc


//--------------------- .text._Z13conv2d_globalPfS_S_ --------------------------
	.section	.text._Z13conv2d_globalPfS_S_,"ax",@progbits
	.align	128
        .global         _Z13conv2d_globalPfS_S_
        .type           _Z13conv2d_globalPfS_S_,@function
        .size           _Z13conv2d_globalPfS_S_,(.L_x_1 - _Z13conv2d_globalPfS_S_)
        .other          _Z13conv2d_globalPfS_S_,@"STO_CUDA_ENTRY STV_DEFAULT"
_Z13conv2d_globalPfS_S_:
.text._Z13conv2d_globalPfS_S_:
[----:B------:R-:W-:Y:S01]  /*0000*/  LDC R1, c[0x0][0x37c] ;  /* 0x0000df00ff017b82 */ /* 0x000fe20000000800 */
[----:B------:R-:W0:Y:S07]  /*0010*/  S2R R0, SR_TID.X ;  /* 0x0000000000007919 */ /* 0x000e2e0000002100 */
[----:B------:R-:W1:Y:S01]  /*0020*/  LDC R6, c[0x0][0x364] ;  /* 0x0000d900ff067b82 */ /* 0x000e620000000800 */
[----:B------:R-:W1:Y:S07]  /*0030*/  S2R R3, SR_TID.Y ;  /* 0x0000000000037919 */ /* 0x000e6e0000002200 */
[----:B------:R-:W0:Y:S08]  /*0040*/  S2UR UR5, SR_CTAID.X ;  /* 0x00000000000579c3 */ /* 0x000e300000002500 */
[----:B------:R-:W0:Y:S08]  /*0050*/  LDC R7, c[0x0][0x360] ;  /* 0x0000d800ff077b82 */ /* 0x000e300000000800 */
[----:B------:R-:W1:Y:S01]  /*0060*/  S2UR UR4, SR_CTAID.Y ;  /* 0x00000000000479c3 */ /* 0x000e620000002600 */
[----:B0-----:R-:W-:-:S05]  /*0070*/  IMAD R7, R7, UR5, R0 ;  /* 0x0000000507077c24 */ /* 0x001fca000f8e0200 */
[----:B------:R-:W-:Y:S01]  /*0080*/  ISETP.GT.AND P0, PT, R7, 0x2, PT ;  /* 0x000000020700780c */ /* 0x000fe20003f04270 */
[----:B-1----:R-:W-:-:S05]  /*0090*/  IMAD R6, R6, UR4, R3 ;  /* 0x0000000406067c24 */ /* 0x002fca000f8e0203 */
[----:B------:R-:W-:-:S13]  /*00a0*/  ISETP.GT.U32.OR P0, PT, R6, 0x2, P0 ;  /* 0x000000020600780c */ /* 0x000fda0000704470 */
[----:B------:R-:W-:Y:S05]  /*00b0*/  @P0 EXIT ;  /* 0x000000000000094d */ /* 0x000fea0003800000 */
[----:B------:R-:W0:Y:S01]  /*00c0*/  LDC.64 R2, c[0x0][0x380] ;  /* 0x0000e000ff027b82 */ /* 0x000e220000000a00 */
[----:B------:R-:W1:Y:S01]  /*00d0*/  LDCU.64 UR4, c[0x0][0x358] ;  /* 0x00006b00ff0477ac */ /* 0x000e620008000a00 */
[----:B------:R-:W-:-:S04]  /*00e0*/  IMAD R6, R6, 0x3, R7 ;  /* 0x0000000306067824 */ /* 0x000fc800078e0207 */
[----:B------:R-:W-:Y:S02]  /*00f0*/  IMAD R7, R6, 0x1b, RZ ;  /* 0x0000001b06077824 */ /* 0x000fe400078e02ff */
[----:B------:R-:W2:Y:S02]  /*0100*/  LDC.64 R4, c[0x0][0x388] ;  /* 0x0000e200ff047b82 */ /* 0x000ea40000000a00 */
[----:B0-----:R-:W-:-:S05]  /*0110*/  IMAD.WIDE R2, R7, 0x4, R2 ;  /* 0x0000000407027825 */ /* 0x001fca00078e0202 */
[----:B-1----:R-:W3:Y:S04]  /*0120*/  LDG.E R0, desc[UR4][R2.64] ;  /* 0x0000000402007981 */ /* 0x002ee8000c1e1900 */
[----:B--2---:R-:W3:Y:S04]  /*0130*/  LDG.E R15, desc[UR4][R4.64] ;  /* 0x00000004040f7981 */ /* 0x004ee8000c1e1900 */
[----:B------:R-:W2:Y:S04]  /*0140*/  LDG.E R16, desc[UR4][R4.64+0x4] ;  /* 0x0000040404107981 */ /* 0x000ea8000c1e1900 */
[----:B------:R-:W2:Y:S04]  /*0150*/  LDG.E R17, desc[UR4][R2.64+0x4] ;  /* 0x0000040402117981 */ /* 0x000ea8000c1e1900 */
[----:B------:R-:W4:Y:S04]  /*0160*/  LDG.E R26, desc[UR4][R4.64+0x8] ;  /* 0x00000804041a7981 */ /* 0x000f28000c1e1900 */
[----:B------:R-:W4:Y:S04]  /*0170*/  LDG.E R27, desc[UR4][R2.64+0x8] ;  /* 0x00000804021b7981 */ /* 0x000f28000c1e1900 */
[----:B------:R-:W5:Y:S04]  /*0180*/  LDG.E R7, desc[UR4][R4.64+0xc] ;  /* 0x00000c0404077981 */ /* 0x000f68000c1e1900 */
        /* <DEDUP_REMOVED lines=14> */
[----:B------:R-:W5:Y:S01]  /*0270*/  LDG.E R19, desc[UR4][R2.64+0x28] ;  /* 0x0000280402137981 */ /* 0x000f62000c1e1900 */
[----:B---3--:R-:W-:-:S04]  /*0280*/  FFMA R0, R0, R15, RZ ;  /* 0x0000000f00007223 */ /* 0x008fc800000000ff */
[----:B--2---:R-:W-:Y:S02]  /*0290*/  FFMA R0, R17, R16, R0 ;  /* 0x0000001011007223 */ /* 0x004fe40000000000 */
[----:B------:R-:W2:Y:S04]  /*02a0*/  LDG.E R16, desc[UR4][R4.64+0x2c] ;  /* 0x00002c0404107981 */ /* 0x000ea8000c1e1900 */
[----:B------:R-:W2:Y:S01]  /*02b0*/  LDG.E R17, desc[UR4][R2.64+0x2c] ;  /* 0x00002c0402117981 */ /* 0x000ea2000c1e1900 */
[----:B----4-:R-:W-:-:S03]  /*02c0*/  FFMA R27, R27, R26, R0 ;  /* 0x0000001a1b1b7223 */ /* 0x010fc60000000000 */
[----:B------:R-:W3:Y:S01]  /*02d0*/  LDG.E R0, desc[UR4][R4.64+0x30] ;  /* 0x0000300404007981 */ /* 0x000ee2000c1e1900 */
[----:B-----5:R-:W-:-:S03]  /*02e0*/  FFMA R14, R14, R7, R27 ;  /* 0x000000070e0e7223 */ /* 0x020fc6000000001b */
[----:B------:R-:W3:Y:S04]  /*02f0*/  LDG.E R7, desc[UR4][R2.64+0x30] ;  /* 0x0000300402077981 */ /* 0x000ee8000c1e1900 */
[----:B------:R-:W4:Y:S01]  /*0300*/  LDG.E R27, desc[UR4][R4.64+0x64] ;  /* 0x00006404041b7981 */ /* 0x000f22000c1e1900 */
[----:B------:R-:W-:-:S03]  /*0310*/  FFMA R15, R9, R8, R14 ;  /* 0x00000008090f7223 */ /* 0x000fc6000000000e */
[----:B------:R-:W5:Y:S04]  /*0320*/  LDG.E R8, desc[UR4][R4.64+0x34] ;  /* 0x0000340404087981 */ /* 0x000f68000c1e1900 */
[----:B------:R-:W5:Y:S01]  /*0330*/  LDG.E R9, desc[UR4][R2.64+0x34] ;  /* 0x0000340402097981 */ /* 0x000f62000c1e1900 */
[----:B------:R-:W-:-:S03]  /*0340*/  FFMA R14, R10, R11, R15 ;  /* 0x0000000b0a0e7223 */ /* 0x000fc6000000000f */
[----:B------:R-:W4:Y:S04]  /*0350*/  LDG.E R10, desc[UR4][R4.64+0x38] ;  /* 0x00003804040a7981 */ /* 0x000f28000c1e1900 */
[----:B------:R-:W4:Y:S01]  /*0360*/  LDG.E R11, desc[UR4][R2.64+0x38] ;  /* 0x00003804020b7981 */ /* 0x000f22000c1e1900 */
[----:B------:R-:W-:-:S03]  /*0370*/  FFMA R26, R13, R12, R14 ;  /* 0x0000000c0d1a7223 */ /* 0x000fc6000000000e */
[----:B------:R-:W4:Y:S04]  /*0380*/  LDG.E R12, desc[UR4][R4.64+0x3c] ;  /* 0x00003c04040c7981 */ /* 0x000f28000c1e1900 */
[----:B------:R-:W4:Y:S04]  /*0390*/  LDG.E R13, desc[UR4][R2.64+0x3c] ;  /* 0x00003c04020d7981 */ /* 0x000f28000c1e1900 */
[----:B------:R-:W4:Y:S04]  /*03a0*/  LDG.E R14, desc[UR4][R4.64+0x40] ;  /* 0x00004004040e7981 */ /* 0x000f28000c1e1900 */
[----:B------:R-:W4:Y:S01]  /*03b0*/  LDG.E R15, desc[UR4][R2.64+0x40] ;  /* 0x00004004020f7981 */ /* 0x000f22000c1e1900 */
[----:B------:R-:W-:-:S03]  /*03c0*/  FFMA R20, R21, R20, R26 ;  /* 0x0000001415147223 */ /* 0x000fc6000000001a */
[----:B------:R-:W4:Y:S01]  /*03d0*/  LDG.E R21, desc[UR4][R2.64+0x44] ;  /* 0x0000440402157981 */ /* 0x000f22000c1e1900 */
[----:B------:R-:W-:-:S03]  /*03e0*/  FFMA R24, R25, R24, R20 ;  /* 0x0000001819187223 */ /* 0x000fc60000000014 */
[----:B------:R-:W4:Y:S01]  /*03f0*/  LDG.E R20, desc[UR4][R4.64+0x44] ;  /* 0x0000440404147981 */ /* 0x000f22000c1e1900 */
        /* <DEDUP_REMOVED lines=8> */
[----:B--2---:R-:W-:-:S03]  /*0480*/  FFMA R24, R17, R16, R24 ;  /* 0x0000001011187223 */ /* 0x004fc60000000018 */
[----:B------:R-:W2:Y:S04]  /*0490*/  LDG.E R16, desc[UR4][R4.64+0x50] ;  /* 0x0000500404107981 */ /* 0x000ea8000c1e1900 */
[----:B------:R-:W2:Y:S01]  /*04a0*/  LDG.E R17, desc[UR4][R2.64+0x50] ;  /* 0x0000500402117981 */ /* 0x000ea2000c1e1900 */
[----:B---3--:R-:W-:-:S03]  /*04b0*/  FFMA R24, R7, R0, R24 ;  /* 0x0000000007187223 */ /* 0x008fc60000000018 */
[----:B------:R-:W3:Y:S04]  /*04c0*/  LDG.E R7, desc[UR4][R4.64+0x54] ;  /* 0x0000540404077981 */ /* 0x000ee8000c1e1900 */
[----:B------:R-:W3:Y:S01]  /*04d0*/  LDG.E R0, desc[UR4][R2.64+0x54] ;  /* 0x0000540402007981 */ /* 0x000ee2000c1e1900 */
[----:B-----5:R-:W-:-:S03]  /*04e0*/  FFMA R24, R9, R8, R24 ;  /* 0x0000000809187223 */ /* 0x020fc60000000018 */
[----:B------:R-:W5:Y:S04]  /*04f0*/  LDG.E R9, desc[UR4][R4.64+0x58] ;  /* 0x0000580404097981 */ /* 0x000f68000c1e1900 */
[----:B------:R-:W5:Y:S01]  /*0500*/  LDG.E R8, desc[UR4][R2.64+0x58] ;  /* 0x0000580402087981 */ /* 0x000f62000c1e1900 */
[----:B----4-:R-:W-:-:S03]  /*0510*/  FFMA R10, R11, R10, R24 ;  /* 0x0000000a0b0a7223 */ /* 0x010fc60000000018 */
[----:B------:R-:W4:Y:S01]  /*0520*/  LDG.E R24, desc[UR4][R2.64+0x5c] ;  /* 0x00005c0402187981 */ /* 0x000f22000c1e1900 */
[----:B------:R-:W-:-:S03]  /*0530*/  FFMA R10, R13, R12, R10 ;  /* 0x0000000c0d0a7223 */ /* 0x000fc6000000000a */
[----:B------:R-:W4:Y:S04]  /*0540*/  LDG.E R12, desc[UR4][R4.64+0x60] ;  /* 0x00006004040c7981 */ /* 0x000f28000c1e1900 */
[----:B------:R-:W4:Y:S01]  /*0550*/  LDG.E R13, desc[UR4][R2.64+0x60] ;  /* 0x00006004020d7981 */ /* 0x000f22000c1e1900 */
[----:B------:R-:W-:-:S03]  /*0560*/  FFMA R10, R15, R14, R10 ;  /* 0x0000000e0f0a7223 */ /* 0x000fc6000000000a */
[----:B------:R-:W4:Y:S04]  /*0570*/  LDG.E R14, desc[UR4][R4.64+0x68] ;  /* 0x00006804040e7981 */ /* 0x000f28000c1e1900 */
[----:B------:R-:W4:Y:S01]  /*0580*/  LDG.E R15, desc[UR4][R2.64+0x68] ;  /* 0x00006804020f7981 */ /* 0x000f22000c1e1900 */
[----:B------:R-:W-:Y:S02]  /*0590*/  FFMA R21, R21, R20, R10 ;  /* 0x0000001415157223 */ /* 0x000fe4000000000a */
[----:B------:R-:W0:Y:S02]  /*05a0*/  LDC.64 R10, c[0x0][0x390] ;  /* 0x0000e400ff0a7b82 */ /* 0x000e240000000a00 */
[----:B------:R-:W-:-:S04]  /*05b0*/  FFMA R21, R22, R23, R21 ;  /* 0x0000001716157223 */ /* 0x000fc80000000015 */
[----:B------:R-:W-:-:S04]  /*05c0*/  FFMA R18, R18, R19, R21 ;  /* 0x0000001312127223 */ /* 0x000fc80000000015 */
[----:B--2---:R-:W-:-:S04]  /*05d0*/  FFMA R17, R17, R16, R18 ;  /* 0x0000001011117223 */ /* 0x004fc80000000012 */
[----:B---3--:R-:W-:-:S04]  /*05e0*/  FFMA R7, R0, R7, R17 ;  /* 0x0000000700077223 */ /* 0x008fc80000000011 */
[----:B-----5:R-:W-:-:S04]  /*05f0*/  FFMA R7, R8, R9, R7 ;  /* 0x0000000908077223 */ /* 0x020fc80000000007 */
[----:B----4-:R-:W-:Y:S01]  /*0600*/  FFMA R24, R24, R25, R7 ;  /* 0x0000001918187223 */ /* 0x010fe20000000007 */
[----:B0-----:R-:W-:-:S04]  /*0610*/  IMAD.WIDE R6, R6, 0x4, R10 ;  /* 0x0000000406067825 */ /* 0x001fc800078e020a */
[----:B------:R-:W-:-:S04]  /*0620*/  FFMA R13, R13, R12, R24 ;  /* 0x0000000c0d0d7223 */ /* 0x000fc80000000018 */
[----:B------:R-:W-:-:S04]  /*0630*/  FFMA R26, R26, R27, R13 ;  /* 0x0000001b1a1a7223 */ /* 0x000fc8000000000d */
[----:B------:R-:W-:-:S05]  /*0640*/  FFMA R9, R15, R14, R26 ;  /* 0x0000000e0f097223 */ /* 0x000fca000000001a */
[----:B------:R0:W-:Y:S04]  /*0650*/  STG.E desc[UR4][R6.64], R9 ;  /* 0x0000000906007986 */ /* 0x0001e8000c101904 */
[----:B------:R-:W2:Y:S04]  /*0660*/  LDG.E R0, desc[UR4][R2.64] ;  /* 0x0000000402007981 */ /* 0x000ea8000c1e1900 */
[----:B------:R-:W2:Y:S04]  /*0670*/  LDG.E R23, desc[UR4][R4.64+0x6c] ;  /* 0x00006c0404177981 */ /* 0x000ea8000c1e1900 */
[----:B------:R-:W3:Y:S04]  /*0680*/  LDG.E R27, desc[UR4][R2.64+0x4] ;  /* 0x00000404021b7981 */ /* 0x000ee8000c1e1900 */
[----:B------:R-:W3:Y:S04]  /*0690*/  LDG.E R20, desc[UR4][R4.64+0x70] ;  /* 0x0000700404147981 */ /* 0x000ee8000c1e1900 */
        /* <DEDUP_REMOVED lines=10> */
[----:B0-----:R-:W5:Y:S04]  /*0740*/  LDG.E R9, desc[UR4][R2.64+0x1c] ;  /* 0x00001c0402097981 */ /* 0x001f68000c1e1900 */
[----:B------:R-:W5:Y:S04]  /*0750*/  LDG.E R24, desc[UR4][R4.64+0x88] ;  /* 0x0000880404187981 */ /* 0x000f68000c1e1900 */
[----:B------:R-:W5:Y:S04]  /*0760*/  LDG.E R18, desc[UR4][R2.64+0x20] ;  /* 0x0000200402127981 */ /* 0x000f68000c1e1900 */
[----:B------:R-:W5:Y:S04]  /*0770*/  LDG.E R21, desc[UR4][R4.64+0x8c] ;  /* 0x00008c0404157981 */ /* 0x000f68000c1e1900 */
[----:B------:R-:W5:Y:S04]  /*0780*/  LDG.E R22, desc[UR4][R2.64+0x24] ;  /* 0x0000240402167981 */ /* 0x000f68000c1e1900 */
[----:B------:R-:W5:Y:S01]  /*0790*/  LDG.E R25, desc[UR4][R4.64+0x90] ;  /* 0x0000900404197981 */ /* 0x000f62000c1e1900 */
[----:B--2---:R-:W-:-:S03]  /*07a0*/  FFMA R0, R0, R23, RZ ;  /* 0x0000001700007223 */ /* 0x004fc600000000ff */
[----:B------:R-:W2:Y:S01]  /*07b0*/  LDG.E R23, desc[UR4][R4.64+0x94] ;  /* 0x0000940404177981 */ /* 0x000ea2000c1e1900 */
[----:B---3--:R-:W-:-:S03]  /*07c0*/  FFMA R0, R27, R20, R0 ;  /* 0x000000141b007223 */ /* 0x008fc60000000000 */
[----:B------:R-:W2:Y:S01]  /*07d0*/  LDG.E R20, desc[UR4][R2.64+0x28] ;  /* 0x0000280402147981 */ /* 0x000ea2000c1e1900 */
[----:B----4-:R-:W-:-:S03]  /*07e0*/  FFMA R27, R19, R16, R0 ;  /* 0x00000010131b7223 */ /* 0x010fc60000000000 */
[----:B------:R-:W3:Y:S04]  /*07f0*/  LDG.E R16, desc[UR4][R2.64+0x2c] ;  /* 0x00002c0402107981 */ /* 0x000ee8000c1e1900 */
[----:B------:R-:W3:Y:S01]  /*0800*/  LDG.E R19, desc[UR4][R4.64+0x98] ;  /* 0x0000980404137981 */ /* 0x000ee2000c1e1900 */
[----:B-----5:R-:W-:-:S03]  /*0810*/  FFMA R27, R14, R17, R27 ;  /* 0x000000110e1b7223 */ /* 0x020fc6000000001b */
[----:B------:R-:W4:Y:S04]  /*0820*/  LDG.E R17, desc[UR4][R2.64+0x30] ;  /* 0x0000300402117981 */ /* 0x000f28000c1e1900 */
[----:B------:R-:W4:Y:S01]  /*0830*/  LDG.E R14, desc[UR4][R4.64+0x9c] ;  /* 0x00009c04040e7981 */ /* 0x000f22000c1e1900 */
[----:B------:R-:W-:-:S03]  /*0840*/  FFMA R27, R12, R15, R27 ;  /* 0x0000000f0c1b7223 */ /* 0x000fc6000000001b */
[----:B------:R-:W5:Y:S04]  /*0850*/  LDG.E R15, desc[UR4][R2.64+0x34] ;  /* 0x00003404020f7981 */ /* 0x000f68000c1e1900 */
[----:B------:R-:W5:Y:S01]  /*0860*/  LDG.E R12, desc[UR4][R4.64+0xa0] ;  /* 0x0000a004040c7981 */ /* 0x000f62000c1e1900 */
        /* <DEDUP_REMOVED lines=15> */
[----:B--2---:R-:W-:-:S03]  /*0960*/  FFMA R27, R20, R23, R27 ;  /* 0x00000017141b7223 */ /* 0x004fc6000000001b */
[----:B------:R-:W2:Y:S04]  /*0970*/  LDG.E R20, desc[UR4][R2.64+0x4c] ;  /* 0x00004c0402147981 */ /* 0x000ea8000c1e1900 */
[----:B------:R-:W2:Y:S01]  /*0980*/  LDG.E R23, desc[UR4][R4.64+0xb8] ;  /* 0x0000b80404177981 */ /* 0x000ea2000c1e1900 */
[----:B---3--:R-:W-:-:S03]  /*0990*/  FFMA R24, R16, R19, R27 ;  /* 0x0000001310187223 */ /* 0x008fc6000000001b */
[----:B------:R-:W3:Y:S04]  /*09a0*/  LDG.E R16, desc[UR4][R2.64+0x50] ;  /* 0x0000500402107981 */ /* 0x000ee8000c1e1900 */
[----:B------:R-:W3:Y:S01]  /*09b0*/  LDG.E R19, desc[UR4][R4.64+0xbc] ;  /* 0x0000bc0404137981 */ /* 0x000ee2000c1e1900 */
[----:B----4-:R-:W-:-:S03]  /*09c0*/  FFMA R24, R17, R14, R24 ;  /* 0x0000000e11187223 */ /* 0x010fc60000000018 */
[----:B------:R-:W4:Y:S04]  /*09d0*/  LDG.E R14, desc[UR4][R2.64+0x54] ;  /* 0x00005404020e7981 */ /* 0x000f28000c1e1900 */
[----:B------:R-:W4:Y:S01]  /*09e0*/  LDG.E R17, desc[UR4][R4.64+0xc0] ;  /* 0x0000c00404117981 */ /* 0x000f22000c1e1900 */
[----:B-----5:R-:W-:-:S03]  /*09f0*/  FFMA R24, R15, R12, R24 ;  /* 0x0000000c0f187223 */ /* 0x020fc60000000018 */
        /* <DEDUP_REMOVED lines=14> */
[----:B------:R-:W-:-:S04]  /*0ae0*/  FFMA R25, R25, R22, R24 ;  /* 0x0000001619197223 */ /* 0x000fc80000000018 */
[----:B--2---:R-:W-:-:S04]  /*0af0*/  FFMA R23, R20, R23, R25 ;  /* 0x0000001714177223 */ /* 0x004fc80000000019 */
[----:B---3--:R-:W-:-:S04]  /*0b00*/  FFMA R19, R16, R19, R23 ;  /* 0x0000001310137223 */ /* 0x008fc80000000017 */
[----:B----4-:R-:W-:-:S04]  /*0b10*/  FFMA R17, R14, R17, R19 ;  /* 0x000000110e117223 */ /* 0x010fc80000000013 */
[----:B-----5:R-:W-:-:S04]  /*0b20*/  FFMA R15, R12, R15, R17 ;  /* 0x0000000f0c0f7223 */ /* 0x020fc80000000011 */
[----:B------:R-:W-:-:S04]  /*0b30*/  FFMA R13, R10, R13, R15 ;  /* 0x0000000d0a0d7223 */ /* 0x000fc8000000000f */
        /* <DEDUP_REMOVED lines=71> */
[----:B------:R-:W5:Y:S04]  /*0fb0*/  LDG.E R24, desc[UR4][R4.64+0x138] ;  /* 0x0001380404187981 */ /* 0x000f68000c1e1900 */
[----:B------:R-:W5:Y:S04]  /*0fc0*/  LDG.E R27, desc[UR4][R4.64+0x13c] ;  /* 0x00013c04041b7981 */ /* 0x000f68000c1e1900 */
[----:B------:R-:W5:Y:S01]  /*0fd0*/  LDG.E R8, desc[UR4][R2.64+0x68] ;  /* 0x0000680402087981 */ /* 0x000f62000c1e1900 */
[----:B------:R-:W-:-:S04]  /*0fe0*/  FFMA R9, R9, R0, R28 ;  /* 0x0000000009097223 */ /* 0x000fc8000000001c */
[----:B------:R-:W-:-:S04]  /*0ff0*/  FFMA R9, R18, R21, R9 ;  /* 0x0000001512097223 */ /* 0x000fc80000000009 */
        /* <DEDUP_REMOVED lines=9> */
[----:B------:R-:W-:Y:S01]  /*1090*/  STG.E desc[UR4][R6.64+0x48], R11 ;  /* 0x0000480b06007986 */ /* 0x000fe2000c101904 */
[----:B------:R-:W-:Y:S05]  /*10a0*/  EXIT ;  /* 0x000000000000794d */ /* 0x000fea0003800000 */
.L_x_0:
[----:B------:R-:W-:-:S00]  /*10b0*/  BRA `(.L_x_0) ;  /* 0xfffffffc00fc7947 */ /* 0x000fc0000383ffff */
[----:B------:R-:W-:-:S00]  /*10c0*/  NOP ;  /* 0x0000000000007918 */ /* 0x000fc00000000000 */
        /* <DEDUP_REMOVED lines=11> */
.L_x_1:


//--------------------- .nv.shared.reserved.0     --------------------------
	.section	.nv.shared.reserved.0,"aw",@nobits
	.weak		__nv_reservedSMEM_offset_0_alias
	.size		__nv_reservedSMEM_offset_0_alias, 0, 64
	.other		__nv_reservedSMEM_offset_0_alias,@"STO_CUDA_RESERVED_SHARED STV_DEFAULT"
__nv_reservedSMEM_offset_0_alias:
	.zero		0
	.zero		64


//--------------------- .nv.constant0._Z13conv2d_globalPfS_S_ --------------------------
	.section	.nv.constant0._Z13conv2d_globalPfS_S_,"a",@progbits
	.sectionflags	@""
	.align	4
.nv.constant0._Z13conv2d_globalPfS_S_:
	.zero		920


//--------------------- SYMBOLS --------------------------

	.type		.nv.reservedSmem.offset0,@object
	.size		.nv.reservedSmem.offset0,0x4
